//
// Generated by NVIDIA NVVM Compiler
//
// Compiler Build ID: CL-36424714
// Cuda compilation tools, release 13.0, V13.0.88
// Based on NVVM 20.0.0
//

.version 9.0
.target sm_100
.address_size 64

	// .globl	_Z6mulmaxPiS_S_i

.visible .entry _Z6mulmaxPiS_S_i(
	.param .u64 .ptr .align 1 _Z6mulmaxPiS_S_i_param_0,
	.param .u64 .ptr .align 1 _Z6mulmaxPiS_S_i_param_1,
	.param .u64 .ptr .align 1 _Z6mulmaxPiS_S_i_param_2,
	.param .u32 _Z6mulmaxPiS_S_i_param_3
)
{
	.reg .pred 	%p<10>;
	.reg .b32 	%r<105>;
	.reg .b64 	%rd<67>;

	ld.param.u64 	%rd14, [_Z6mulmaxPiS_S_i_param_0];
	ld.param.u64 	%rd15, [_Z6mulmaxPiS_S_i_param_1];
	ld.param.u32 	%r30, [_Z6mulmaxPiS_S_i_param_3];
	cvta.to.global.u64 	%rd1, %rd15;
	cvta.to.global.u64 	%rd2, %rd14;
	mov.u32 	%r31, %ctaid.y;
	mov.u32 	%r32, %ntid.y;
	mov.u32 	%r33, %tid.y;
	mad.lo.s32 	%r1, %r31, %r32, %r33;
	mov.u32 	%r34, %ctaid.x;
	mov.u32 	%r35, %ntid.x;
	mov.u32 	%r36, %tid.x;
	mad.lo.s32 	%r2, %r34, %r35, %r36;
	max.s32 	%r37, %r1, %r2;
	setp.ge.s32 	%p1, %r37, %r30;
	@%p1 bra 	$L__BB0_13;
	mul.lo.s32 	%r3, %r30, %r1;
	and.b32  	%r4, %r30, 7;
	setp.lt.u32 	%p2, %r30, 8;
	mov.b32 	%r99, 0;
	mov.u32 	%r104, %r99;
	@%p2 bra 	$L__BB0_4;
	and.b32  	%r99, %r30, 2147483640;
	neg.s32 	%r93, %r99;
	mul.wide.s32 	%rd16, %r30, 4;
	add.s64 	%rd3, %rd1, %rd16;
	shl.b32 	%r7, %r30, 3;
	mul.wide.s32 	%rd17, %r30, 8;
	add.s64 	%rd4, %rd1, %rd17;
	mul.wide.s32 	%rd18, %r30, 12;
	add.s64 	%rd5, %rd1, %rd18;
	mul.wide.s32 	%rd19, %r30, 16;
	add.s64 	%rd6, %rd1, %rd19;
	mul.wide.s32 	%rd20, %r30, 20;
	add.s64 	%rd7, %rd1, %rd20;
	mul.wide.s32 	%rd21, %r30, 24;
	add.s64 	%rd8, %rd1, %rd21;
	mul.wide.s32 	%rd22, %r30, 28;
	add.s64 	%rd9, %rd1, %rd22;
	mul.wide.u32 	%rd23, %r3, 4;
	add.s64 	%rd24, %rd23, %rd2;
	add.s64 	%rd66, %rd24, 16;
	mov.b32 	%r104, 0;
	mov.u32 	%r92, %r2;
$L__BB0_3:
	.pragma "nounroll";
	mul.wide.s32 	%rd25, %r92, 4;
	add.s64 	%rd26, %rd3, %rd25;
	add.s64 	%rd27, %rd4, %rd25;
	add.s64 	%rd28, %rd5, %rd25;
	add.s64 	%rd29, %rd6, %rd25;
	add.s64 	%rd30, %rd7, %rd25;
	add.s64 	%rd31, %rd8, %rd25;
	add.s64 	%rd32, %rd9, %rd25;
	add.s64 	%rd33, %rd1, %rd25;
	ld.global.u32 	%r41, [%rd66+-16];
	ld.global.u32 	%r42, [%rd33];
	mad.lo.s32 	%r43, %r42, %r41, %r104;
	ld.global.u32 	%r44, [%rd66+-12];
	ld.global.u32 	%r45, [%rd26];
	mad.lo.s32 	%r46, %r45, %r44, %r43;
	ld.global.u32 	%r47, [%rd66+-8];
	ld.global.u32 	%r48, [%rd27];
	mad.lo.s32 	%r49, %r48, %r47, %r46;
	ld.global.u32 	%r50, [%rd66+-4];
	ld.global.u32 	%r51, [%rd28];
	mad.lo.s32 	%r52, %r51, %r50, %r49;
	ld.global.u32 	%r53, [%rd66];
	ld.global.u32 	%r54, [%rd29];
	mad.lo.s32 	%r55, %r54, %r53, %r52;
	ld.global.u32 	%r56, [%rd66+4];
	ld.global.u32 	%r57, [%rd30];
	mad.lo.s32 	%r58, %r57, %r56, %r55;
	ld.global.u32 	%r59, [%rd66+8];
	ld.global.u32 	%r60, [%rd31];
	mad.lo.s32 	%r61, %r60, %r59, %r58;
	ld.global.u32 	%r62, [%rd66+12];
	ld.global.u32 	%r63, [%rd32];
	mad.lo.s32 	%r104, %r63, %r62, %r61;
	add.s32 	%r93, %r93, 8;
	add.s32 	%r92, %r92, %r7;
	add.s64 	%rd66, %rd66, 32;
	setp.ne.s32 	%p3, %r93, 0;
	@%p3 bra 	$L__BB0_3;
$L__BB0_4:
	setp.eq.s32 	%p4, %r4, 0;
	@%p4 bra 	$L__BB0_12;
	and.b32  	%r17, %r30, 3;
	setp.lt.u32 	%p5, %r4, 4;
	@%p5 bra 	$L__BB0_7;
	add.s32 	%r65, %r99, %r3;
	mul.wide.u32 	%rd34, %r65, 4;
	add.s64 	%rd35, %rd2, %rd34;
	ld.global.u32 	%r66, [%rd35];
	mad.lo.s32 	%r67, %r99, %r30, %r2;
	mul.wide.s32 	%rd36, %r67, 4;
	add.s64 	%rd37, %rd1, %rd36;
	ld.global.u32 	%r68, [%rd37];
	mad.lo.s32 	%r69, %r68, %r66, %r104;
	cvt.u64.u32 	%rd38, %r3;
	cvt.u64.u32 	%rd39, %r99;
	add.s64 	%rd40, %rd39, %rd38;
	shl.b64 	%rd41, %rd40, 2;
	add.s64 	%rd42, %rd2, %rd41;
	ld.global.u32 	%r70, [%rd42+4];
	mul.wide.s32 	%rd43, %r30, 4;
	add.s64 	%rd44, %rd37, %rd43;
	ld.global.u32 	%r71, [%rd44];
	mad.lo.s32 	%r72, %r71, %r70, %r69;
	ld.global.u32 	%r73, [%rd42+8];
	add.s64 	%rd45, %rd44, %rd43;
	ld.global.u32 	%r74, [%rd45];
	mad.lo.s32 	%r75, %r74, %r73, %r72;
	ld.global.u32 	%r76, [%rd42+12];
	add.s64 	%rd46, %rd45, %rd43;
	ld.global.u32 	%r77, [%rd46];
	mad.lo.s32 	%r104, %r77, %r76, %r75;
	add.s32 	%r99, %r99, 4;
$L__BB0_7:
	setp.eq.s32 	%p6, %r17, 0;
	@%p6 bra 	$L__BB0_12;
	setp.eq.s32 	%p7, %r17, 1;
	@%p7 bra 	$L__BB0_10;
	add.s32 	%r79, %r99, %r3;
	mul.wide.u32 	%rd47, %r79, 4;
	add.s64 	%rd48, %rd2, %rd47;
	ld.global.u32 	%r80, [%rd48];
	mad.lo.s32 	%r81, %r99, %r30, %r2;
	mul.wide.s32 	%rd49, %r81, 4;
	add.s64 	%rd50, %rd1, %rd49;
	ld.global.u32 	%r82, [%rd50];
	mad.lo.s32 	%r83, %r82, %r80, %r104;
	cvt.u64.u32 	%rd51, %r3;
	cvt.u64.u32 	%rd52, %r99;
	add.s64 	%rd53, %rd52, %rd51;
	shl.b64 	%rd54, %rd53, 2;
	add.s64 	%rd55, %rd2, %rd54;
	ld.global.u32 	%r84, [%rd55+4];
	mul.wide.s32 	%rd56, %r30, 4;
	add.s64 	%rd57, %rd50, %rd56;
	ld.global.u32 	%r85, [%rd57];
	mad.lo.s32 	%r104, %r85, %r84, %r83;
	add.s32 	%r99, %r99, 2;
$L__BB0_10:
	and.b32  	%r86, %r30, 1;
	setp.eq.b32 	%p8, %r86, 1;
	not.pred 	%p9, %p8;
	@%p9 bra 	$L__BB0_12;
	add.s32 	%r87, %r99, %r3;
	mul.wide.u32 	%rd58, %r87, 4;
	add.s64 	%rd59, %rd2, %rd58;
	ld.global.u32 	%r88, [%rd59];
	mad.lo.s32 	%r89, %r99, %r30, %r2;
	mul.wide.s32 	%rd60, %r89, 4;
	add.s64 	%rd61, %rd1, %rd60;
	ld.global.u32 	%r90, [%rd61];
	mad.lo.s32 	%r104, %r90, %r88, %r104;
$L__BB0_12:
	ld.param.u64 	%rd65, [_Z6mulmaxPiS_S_i_param_2];
	add.s32 	%r91, %r3, %r2;
	cvta.to.global.u64 	%rd62, %rd65;
	mul.wide.s32 	%rd63, %r91, 4;
	add.s64 	%rd64, %rd62, %rd63;
	st.global.u32 	[%rd64], %r104;
$L__BB0_13:
	ret;

}


// ===== COMPILED SASS (sm_100) =====

	.target	sm_100

	.elftype	@"ET_EXEC"


//--------------------- .note.nv.tkinfo           --------------------------
	.section	.note.nv.tkinfo,"",@"SHT_NOTE"
	.sectionflags	@"SHF_NOTE_NV_TKINFO"
	.tkinfo
        /*0018*/ 	.word	0x00000002
        /*0030*/ 	.string	""
        /*0030*/ 	.string	"ptxas"
        /*0030*/ 	.string	"Cuda compilation tools, release 13.0, V13.0.88"
        /*0030*/ 	.string	"Build cuda_13.0.r13.0/compiler.36424714_0"
        /*0030*/ 	.string	"-arch sm_100 -m 64 "



//--------------------- .note.nv.cuinfo           --------------------------
	.section	.note.nv.cuinfo,"",@"SHT_NOTE"
	.sectionflags	@"SHF_NOTE_NV_CUINFO"
        /*0018*/ 	.short	0x0002
        /*001a*/ 	.short	0x0064
        /*001c*/ 	.short	0x0082
	.zero		2


//--------------------- .nv.info                  --------------------------
	.section	.nv.info,"",@"SHT_CUDA_INFO"
	.align	4


	//----- nvinfo : EIATTR_REGCOUNT
	.align		4
        /*0000*/ 	.byte	0x04, 0x2f
        /*0002*/ 	.short	(.L_1 - .L_0)
	.align		4
.L_0:
        /*0004*/ 	.word	index@(_Z6mulmaxPiS_S_i)
        /*0008*/ 	.word	0x0000001e


	//----- nvinfo : EIATTR_FRAME_SIZE
	.align		4
.L_1:
        /*000c*/ 	.byte	0x04, 0x11
        /*000e*/ 	.short	(.L_3 - .L_2)
	.align		4
.L_2:
        /*0010*/ 	.word	index@(_Z6mulmaxPiS_S_i)
        /*0014*/ 	.word	0x00000000


	//----- nvinfo : EIATTR_MIN_STACK_SIZE
	.align		4
.L_3:
        /*0018*/ 	.byte	0x04, 0x12
        /*001a*/ 	.short	(.L_5 - .L_4)
	.align		4
.L_4:
        /*001c*/ 	.word	index@(_Z6mulmaxPiS_S_i)
        /*0020*/ 	.word	0x00000000
.L_5:


//--------------------- .nv.compat                --------------------------
	.section	.nv.compat,"",@"SHT_CUDA_COMPAT_INFO"
	.align	4
        /*0000*/ 	.byte	0x02, 0x09, 0x00, 0x00, 0x02, 0x02, 0x01, 0x00, 0x02, 0x05, 0x05, 0x00, 0x03, 0x07, 0x01, 0x01
        /*0010*/ 	.byte	0x02, 0x03, 0x00, 0x00, 0x02, 0x06, 0x01, 0x00, 0x04, 0x0b, 0x08, 0x00, 0x09, 0x00, 0x00, 0x00
        /*0020*/ 	.byte	0x00, 0x00, 0x00, 0x00


//--------------------- .nv.info._Z6mulmaxPiS_S_i --------------------------
	.section	.nv.info._Z6mulmaxPiS_S_i,"",@"SHT_CUDA_INFO"
	.sectionflags	@""
	.align	4


	//----- nvinfo : EIATTR_CUDA_API_VERSION
	.align		4
        /*0000*/ 	.byte	0x04, 0x37
        /*0002*/ 	.short	(.L_7 - .L_6)
.L_6:
        /*0004*/ 	.word	0x00000082


	//----- nvinfo : EIATTR_KPARAM_INFO
	.align		4
.L_7:
        /*0008*/ 	.byte	0x04, 0x17
        /*000a*/ 	.short	(.L_9 - .L_8)
.L_8:
        /*000c*/ 	.word	0x00000000
        /*0010*/ 	.short	0x0003
        /*0012*/ 	.short	0x0018
        /*0014*/ 	.byte	0x00, 0xf0, 0x11, 0x00


	//----- nvinfo : EIATTR_KPARAM_INFO
	.align		4
.L_9:
        /*0018*/ 	.byte	0x04, 0x17
        /*001a*/ 	.short	(.L_11 - .L_10)
.L_10:
        /*001c*/ 	.word	0x00000000
        /*0020*/ 	.short	0x0002
        /*0022*/ 	.short	0x0010
        /*0024*/ 	.byte	0x00, 0xf5, 0x21, 0x00


	//----- nvinfo : EIATTR_KPARAM_INFO
	.align		4
.L_11:
        /*0028*/ 	.byte	0x04, 0x17
        /*002a*/ 	.short	(.L_13 - .L_12)
.L_12:
        /*002c*/ 	.word	0x00000000
        /*0030*/ 	.short	0x0001
        /*0032*/ 	.short	0x0008
        /*0034*/ 	.byte	0x00, 0xf5, 0x21, 0x00


	//----- nvinfo : EIATTR_KPARAM_INFO
	.align		4
.L_13:
        /*0038*/ 	.byte	0x04, 0x17
        /*003a*/ 	.short	(.L_15 - .L_14)
.L_14:
        /*003c*/ 	.word	0x00000000
        /*0040*/ 	.short	0x0000
        /*0042*/ 	.short	0x0000
        /*0044*/ 	.byte	0x00, 0xf5, 0x21, 0x00


	//----- nvinfo : EIATTR_SPARSE_MMA_MASK
	.align		4
.L_15:
        /*0048*/ 	.byte	0x03, 0x50
        /*004a*/ 	.short	0x0000


	//----- nvinfo : EIATTR_MAXREG_COUNT
	.align		4
        /*004c*/ 	.byte	0x03, 0x1b
        /*004e*/ 	.short	0x00ff


	//----- nvinfo : EIATTR_MERCURY_ISA_VERSION
	.align		4
        /*0050*/ 	.byte	0x03, 0x5f
        /*0052*/ 	.short	0x0101


	//----- nvinfo : EIATTR_VRC_CTA_INIT_COUNT
	.align		4
        /*0054*/ 	.byte	0x02, 0x4a
	.zero		1
	.zero		1


	//----- nvinfo : EIATTR_EXIT_INSTR_OFFSETS
	.align		4
        /*0058*/ 	.byte	0x04, 0x1c
        /*005a*/ 	.short	(.L_17 - .L_16)


	//   ....[0]....
.L_16:
        /*005c*/ 	.word	0x000000c0


	//   ....[1]....
        /*0060*/ 	.word	0x00000a90


	//----- nvinfo : EIATTR_CBANK_PARAM_SIZE
	.align		4
.L_17:
        /*0064*/ 	.byte	0x03, 0x19
        /*0066*/ 	.short	0x001c


	//----- nvinfo : EIATTR_PARAM_CBANK
	.align		4
        /*0068*/ 	.byte	0x04, 0x0a
        /*006a*/ 	.short	(.L_19 - .L_18)
	.align		4
.L_18:
        /*006c*/ 	.word	index@(.nv.constant0._Z6mulmaxPiS_S_i)
        /*0070*/ 	.short	0x0380
        /*0072*/ 	.short	0x001c


	//----- nvinfo : EIATTR_SW_WAR
	.align		4
.L_19:
        /*0074*/ 	.byte	0x04, 0x36
        /*0076*/ 	.short	(.L_21 - .L_20)
.L_20:
        /*0078*/ 	.word	0x00000008
.L_21:


//--------------------- .nv.callgraph             --------------------------
	.section	.nv.callgraph,"",@"SHT_CUDA_CALLGRAPH"
	.align	4
	.sectionentsize	8
	.align		4
        /*0000*/ 	.word	0x00000000
	.align		4
        /*0004*/ 	.word	0xffffffff
	.align		4
        /*0008*/ 	.word	0x00000000
	.align		4
        /*000c*/ 	.word	0xfffffffe
	.align		4
        /*0010*/ 	.word	0x00000000
	.align		4
        /*0014*/ 	.word	0xfffffffd
	.align		4
        /*0018*/ 	.word	0x00000000
	.align		4
        /*001c*/ 	.word	0xfffffffc


//--------------------- .text._Z6mulmaxPiS_S_i    --------------------------
	.section	.text._Z6mulmaxPiS_S_i,"ax",@progbits
	.align	128
        .global         _Z6mulmaxPiS_S_i
        .type           _Z6mulmaxPiS_S_i,@function
        .size           _Z6mulmaxPiS_S_i,(.L_x_5 - _Z6mulmaxPiS_S_i)
        .other          _Z6mulmaxPiS_S_i,@"STO_CUDA_ENTRY STV_DEFAULT"
_Z6mulmaxPiS_S_i:
.text._Z6mulmaxPiS_S_i:
[----:B------:R-:W-:Y:S01]  /*0000*/  LDC R1, c[0x0][0x37c] ;  /* 0x0000df00ff017b82 */ /* 0x000fe20000000800 */
[----:B------:R-:W0:Y:S07]  /*0010*/  S2R R0, SR_TID.Y ;  /* 0x0000000000007919 */ /* 0x000e2e0000002200 */
[----:B------:R-:W0:Y:S01]  /*0020*/  S2UR UR4, SR_CTAID.Y ;  /* 0x00000000000479c3 */ /* 0x000e220000002600 */
[----:B------:R-:W1:Y:S01]  /*0030*/  LDCU UR20, c[0x0][0x398] ;  /* 0x00007300ff1477ac */ /* 0x000e620008000800 */
[----:B------:R-:W2:Y:S06]  /*0040*/  S2R R3, SR_TID.X ;  /* 0x0000000000037919 */ /* 0x000eac0000002100 */
[----:B------:R-:W0:Y:S08]  /*0050*/  LDC R13, c[0x0][0x364] ;  /* 0x0000d900ff0d7b82 */ /* 0x000e300000000800 */
[----:B------:R-:W2:Y:S08]  /*0060*/  S2UR UR5, SR_CTAID.X ;  /* 0x00000000000579c3 */ /* 0x000eb00000002500 */
[----:B------:R-:W2:Y:S01]  /*0070*/  LDC R2, c[0x0][0x360] ;  /* 0x0000d800ff027b82 */ /* 0x000ea20000000800 */
[----:B0-----:R-:W-:-:S02]  /*0080*/  IMAD R13, R13, UR4, R0 ;  /* 0x000000040d0d7c24 */ /* 0x001fc4000f8e0200 */
[----:B--2---:R-:W-:-:S05]  /*0090*/  IMAD R0, R2, UR5, R3 ;  /* 0x0000000502007c24 */ /* 0x004fca000f8e0203 */
[----:B------:R-:W-:-:S04]  /*00a0*/  VIMNMX R2, PT, PT, R13, R0, !PT ;  /* 0x000000000d027248 */ /* 0x000fc80007fe0100 */
[----:B-1----:R-:W-:-:S13]  /*00b0*/  ISETP.GE.AND P0, PT, R2, UR20, PT ;  /* 0x0000001402007c0c */ /* 0x002fda000bf06270 */
[----:B------:R-:W-:Y:S05]  /*00c0*/  @P0 EXIT ;  /* 0x000000000000094d */ /* 0x000fea0003800000 */
[----:B------:R-:W-:Y:S01]  /*00d0*/  UISETP.GE.U32.AND UP0, UPT, UR20, 0x8, UPT ;  /* 0x000000081400788c */ /* 0x000fe2000bf06070 */
[----:B------:R-:W-:Y:S02]  /*00e0*/  HFMA2 R12, -RZ, RZ, 0, 0 ;  /* 0x00000000ff0c7431 */ /* 0x000fe400000001ff */
[----:B------:R-:W-:Y:S01]  /*00f0*/  IMAD R13, R13, UR20, RZ ;  /* 0x000000140d0d7c24 */ /* 0x000fe2000f8e02ff */
[----:B------:R-:W-:Y:S01]  /*0100*/  UMOV UR4, URZ ;  /* 0x000000ff00047c82 */ /* 0x000fe20008000000 */
[----:B------:R-:W0:Y:S04]  /*0110*/  LDCU.64 UR18, c[0x0][0x358] ;  /* 0x00006b00ff1277ac */ /* 0x000e280008000a00 */
[----:B------:R-:W-:Y:S05]  /*0120*/  BRA.U !UP0, `(.L_x_0) ;  /* 0x0000000508047547 */ /* 0x000fea000b800000 */
[----:B------:R-:W1:Y:S01]  /*0130*/  LDCU.128 UR24, c[0x0][0x380] ;  /* 0x00007000ff1877ac */ /* 0x000e620008000c00 */
[----:B------:R-:W-:Y:S02]  /*0140*/  MOV R12, RZ ;  /* 0x000000ff000c7202 */ /* 0x000fe40000000f00 */
[----:B------:R-:W-:Y:S01]  /*0150*/  MOV R14, R0 ;  /* 0x00000000000e7202 */ /* 0x000fe20000000f00 */
[----:B------:R-:W-:-:S04]  /*0160*/  ULOP3.LUT UR4, UR20, 0x7ffffff8, URZ, 0xc0, !UPT ;  /* 0x7ffffff814047892 */ /* 0x000fc8000f8ec0ff */
[----:B------:R-:W-:Y:S01]  /*0170*/  UIADD3 UR5, UPT, UPT, -UR4, URZ, URZ ;  /* 0x000000ff04057290 */ /* 0x000fe2000fffe1ff */
[----:B-1----:R-:W-:Y:S01]  /*0180*/  MOV R2, UR24 ;  /* 0x0000001800027c02 */ /* 0x002fe20008000f00 */
[----:B------:R-:W-:Y:S01]  /*0190*/  UIMAD.WIDE UR6, UR20, 0x8, UR26 ;  /* 0x00000008140678a5 */ /* 0x000fe2000f8e021a */
[----:B------:R-:W-:Y:S01]  /*01a0*/  MOV R3, UR25 ;  /* 0x0000001900037c02 */ /* 0x000fe20008000f00 */
[----:B------:R-:W-:Y:S02]  /*01b0*/  UIMAD.WIDE UR8, UR20, 0xc, UR26 ;  /* 0x0000000c140878a5 */ /* 0x000fe4000f8e021a */
[----:B------:R-:W-:Y:S01]  /*01c0*/  UIMAD.WIDE UR10, UR20, 0x10, UR26 ;  /* 0x00000010140a78a5 */ /* 0x000fe2000f8e021a */
[----:B------:R-:W-:Y:S01]  /*01d0*/  IMAD.WIDE.U32 R2, R13, 0x4, R2 ;  /* 0x000000040d027825 */ /* 0x000fe200078e0002 */
[----:B------:R-:W-:Y:S02]  /*01e0*/  UIMAD.WIDE UR12, UR20, 0x14, UR26 ;  /* 0x00000014140c78a5 */ /* 0x000fe4000f8e021a */
[----:B------:R-:W-:Y:S01]  /*01f0*/  UIMAD.WIDE UR14, UR20, 0x18, UR26 ;  /* 0x00000018140e78a5 */ /* 0x000fe2000f8e021a */
[----:B------:R-:W-:Y:S01]  /*0200*/  IADD3 R2, P0, PT, R2, 0x10, RZ ;  /* 0x0000001002027810 */ /* 0x000fe20007f1e0ff */
[----:B------:R-:W-:-:S03]  /*0210*/  UIMAD.WIDE UR16, UR20, 0x1c, UR26 ;  /* 0x0000001c141078a5 */ /* 0x000fc6000f8e021a */
[----:B------:R-:W-:-:S09]  /*0220*/  IADD3.X R3, PT, PT, RZ, R3, RZ, P0, !PT ;  /* 0x00000003ff037210 */ /* 0x000fd200007fe4ff */
.L_x_1:
[----:B------:R-:W-:Y:S01]  /*0230*/  UIMAD.WIDE UR22, UR20, 0x4, UR26 ;  /* 0x00000004141678a5 */ /* 0x000fe2000f8e021a */
[----:B------:R-:W-:Y:S02]  /*0240*/  IMAD.MOV.U32 R23, RZ, RZ, 0x4 ;  /* 0x00000004ff177424 */ /* 0x000fe400078e00ff */
[----:B------:R-:W-:Y:S01]  /*0250*/  HFMA2 R11, -RZ, RZ, 0, 2.384185791015625e-07 ;  /* 0x00000004ff0b7431 */ /* 0x000fe200000001ff */
[----:B------:R-:W-:Y:S01]  /*0260*/  MOV R25, 0x4 ;  /* 0x0000000400197802 */ /* 0x000fe20000000f00 */
[----:B0-----:R-:W2:Y:S01]  /*0270*/  LDG.E R21, desc[UR18][R2.64+-0x10] ;  /* 0xfffff01202157981 */ /* 0x001ea2000c1e1900 */
[C---:B------:R-:W-:Y:S01]  /*0280*/  IMAD.WIDE R22, R14.reuse, R23, UR26 ;  /* 0x0000001a0e167e25 */ /* 0x040fe2000f8e0217 */
[----:B------:R-:W-:Y:S02]  /*0290*/  MOV R8, UR22 ;  /* 0x0000001600087c02 */ /* 0x000fe40008000f00 */
[----:B------:R-:W-:Y:S01]  /*02a0*/  MOV R9, UR23 ;  /* 0x0000001700097c02 */ /* 0x000fe20008000f00 */
[----:B------:R-:W3:Y:S02]  /*02b0*/  LDG.E R19, desc[UR18][R2.64+-0xc] ;  /* 0xfffff41202137981 */ /* 0x000ee4000c1e1900 */
[----:B------:R-:W-:-:S02]  /*02c0*/  IMAD.WIDE R8, R14, 0x4, R8 ;  /* 0x000000040e087825 */ /* 0x000fc400078e0208 */
[----:B------:R-:W2:Y:S01]  /*02d0*/  LDG.E R22, desc[UR18][R22.64] ;  /* 0x0000001216167981 */ /* 0x000ea2000c1e1900 */
[----:B------:R-:W-:Y:S01]  /*02e0*/  MOV R5, 0x4 ;  /* 0x0000000400057802 */ /* 0x000fe20000000f00 */
[C---:B------:R-:W-:Y:S02]  /*02f0*/  IMAD.WIDE R24, R14.reuse, R25, UR6 ;  /* 0x000000060e187e25 */ /* 0x040fe4000f8e0219 */
[----:B------:R0:W3:Y:S02]  /*0300*/  LDG.E R20, desc[UR18][R8.64] ;  /* 0x0000001208147981 */ /* 0x0000e4000c1e1900 */
[----:B------:R-:W-:Y:S02]  /*0310*/  IMAD.WIDE R10, R14, R11, UR8 ;  /* 0x000000080e0a7e25 */ /* 0x000fe4000f8e020b */
[----:B------:R-:W4:Y:S04]  /*0320*/  LDG.E R18, desc[UR18][R24.64] ;  /* 0x0000001218127981 */ /* 0x000f28000c1e1900 */
[----:B------:R-:W4:Y:S01]  /*0330*/  LDG.E R17, desc[UR18][R2.64+-0x8] ;  /* 0xfffff81202117981 */ /* 0x000f22000c1e1900 */
[----:B0-----:R-:W-:-:S02]  /*0340*/  HFMA2 R9, -RZ, RZ, 0, 2.384185791015625e-07 ;  /* 0x00000004ff097431 */ /* 0x001fc400000001ff */
[----:B------:R-:W-:Y:S01]  /*0350*/  IMAD.MOV.U32 R7, RZ, RZ, 0x4 ;  /* 0x00000004ff077424 */ /* 0x000fe200078e00ff */
[----:B------:R0:W5:Y:S01]  /*0360*/  LDG.E R16, desc[UR18][R10.64] ;  /* 0x000000120a107981 */ /* 0x000162000c1e1900 */
[----:B------:R-:W-:-:S03]  /*0370*/  IMAD.WIDE R4, R14, R5, UR10 ;  /* 0x0000000a0e047e25 */ /* 0x000fc6000f8e0205 */
[----:B------:R-:W5:Y:S01]  /*0380*/  LDG.E R15, desc[UR18][R2.64+-0x4] ;  /* 0xfffffc12020f7981 */ /* 0x000f62000c1e1900 */
[C---:B------:R-:W-:Y:S01]  /*0390*/  IMAD.WIDE R6, R14.reuse, R7, UR12 ;  /* 0x0000000c0e067e25 */ /* 0x040fe2000f8e0207 */
[----:B------:R-:W-:Y:S02]  /*03a0*/  MOV R27, 0x4 ;  /* 0x00000004001b7802 */ /* 0x000fe40000000f00 */
[----:B------:R1:W5:Y:S01]  /*03b0*/  LDG.E R4, desc[UR18][R4.64] ;  /* 0x0000001204047981 */ /* 0x000362000c1e1900 */
[----:B------:R-:W-:-:S03]  /*03c0*/  IMAD.WIDE R8, R14, R9, UR14 ;  /* 0x0000000e0e087e25 */ /* 0x000fc6000f8e0209 */
[----:B------:R-:W5:Y:S01]  /*03d0*/  LDG.E R23, desc[UR18][R2.64] ;  /* 0x0000001202177981 */ /* 0x000f62000c1e1900 */
[----:B0-----:R-:W-:-:S03]  /*03e0*/  IMAD.WIDE R10, R14, R27, UR16 ;  /* 0x000000100e0a7e25 */ /* 0x001fc6000f8e021b */
[----:B------:R-:W5:Y:S04]  /*03f0*/  LDG.E R7, desc[UR18][R6.64] ;  /* 0x0000001206077981 */ /* 0x000f68000c1e1900 */
[----:B------:R-:W5:Y:S04]  /*0400*/  LDG.E R24, desc[UR18][R2.64+0x4] ;  /* 0x0000041202187981 */ /* 0x000f68000c1e1900 */
[----:B------:R-:W5:Y:S04]  /*0410*/  LDG.E R8, desc[UR18][R8.64] ;  /* 0x0000001208087981 */ /* 0x000f68000c1e1900 */
[----:B------:R-:W5:Y:S04]  /*0420*/  LDG.E R25, desc[UR18][R2.64+0x8] ;  /* 0x0000081202197981 */ /* 0x000f68000c1e1900 */
[----:B------:R-:W5:Y:S04]  /*0430*/  LDG.E R10, desc[UR18][R10.64] ;  /* 0x000000120a0a7981 */ /* 0x000f68000c1e1900 */
[----:B------:R0:W5:Y:S01]  /*0440*/  LDG.E R27, desc[UR18][R2.64+0xc] ;  /* 0x00000c12021b7981 */ /* 0x000162000c1e1900 */
[----:B------:R-:W-:-:S04]  /*0450*/  UIADD3 UR5, UPT, UPT, UR5, 0x8, URZ ;  /* 0x0000000805057890 */ /* 0x000fc8000fffe0ff */
[----:B------:R-:W-:Y:S01]  /*0460*/  UISETP.NE.AND UP0, UPT, UR5, URZ, UPT ;  /* 0x000000ff0500728c */ /* 0x000fe2000bf05270 */
[----:B-1----:R-:W-:Y:S02]  /*0470*/  MOV R5, UR20 ;  /* 0x0000001400057c02 */ /* 0x002fe40008000f00 */
[----:B0-----:R-:W-:Y:S02]  /*0480*/  IADD3 R2, P0, PT, R2, 0x20, RZ ;  /* 0x0000002002027810 */ /* 0x001fe40007f1e0ff */
[----:B------:R-:W-:Y:S02]  /*0490*/  LEA R14, R5, R14, 0x3 ;  /* 0x0000000e050e7211 */ /* 0x000fe400078e18ff */
[----:B------:R-:W-:Y:S01]  /*04a0*/  IADD3.X R3, PT, PT, RZ, R3, RZ, P0, !PT ;  /* 0x00000003ff037210 */ /* 0x000fe200007fe4ff */
[----:B--2---:R-:W-:-:S04]  /*04b0*/  IMAD R21, R21, R22, R12 ;  /* 0x0000001615157224 */ /* 0x004fc800078e020c */
[----:B---3--:R-:W-:-:S04]  /*04c0*/  IMAD R19, R19, R20, R21 ;  /* 0x0000001413137224 */ /* 0x008fc800078e0215 */
[----:B----4-:R-:W-:-:S04]  /*04d0*/  IMAD R17, R17, R18, R19 ;  /* 0x0000001211117224 */ /* 0x010fc800078e0213 */
[----:B-----5:R-:W-:-:S04]  /*04e0*/  IMAD R15, R15, R16, R17 ;  /* 0x000000100f0f7224 */ /* 0x020fc800078e0211 */
[----:B------:R-:W-:-:S04]  /*04f0*/  IMAD R4, R23, R4, R15 ;  /* 0x0000000417047224 */ /* 0x000fc800078e020f */
[----:B------:R-:W-:-:S04]  /*0500*/  IMAD R4, R24, R7, R4 ;  /* 0x0000000718047224 */ /* 0x000fc800078e0204 */
[----:B------:R-:W-:-:S04]  /*0510*/  IMAD R4, R25, R8, R4 ;  /* 0x0000000819047224 */ /* 0x000fc800078e0204 */
[----:B------:R-:W-:Y:S01]  /*0520*/  IMAD R12, R27, R10, R4 ;  /* 0x0000000a1b0c7224 */ /* 0x000fe200078e0204 */
[----:B------:R-:W-:Y:S06]  /*0530*/  BRA.U UP0, `(.L_x_1) ;  /* 0xfffffffd003c7547 */ /* 0x000fec000b83ffff */
.L_x_0:
[----:B------:R-:W-:-:S04]  /*0540*/  ULOP3.LUT UR6, UR20, 0x7, URZ, 0xc0, !UPT ;  /* 0x0000000714067892 */ /* 0x000fc8000f8ec0ff */
[----:B------:R-:W-:-:S09]  /*0550*/  UISETP.NE.AND UP0, UPT, UR6, URZ, UPT ;  /* 0x000000ff0600728c */ /* 0x000fd2000bf05270 */
[----:B------:R-:W-:Y:S05]  /*0560*/  BRA.U !UP0, `(.L_x_2) ;  /* 0x0000000508387547 */ /* 0x000fea000b800000 */
[----:B------:R-:W-:Y:S02]  /*0570*/  UISETP.GE.U32.AND UP0, UPT, UR6, 0x4, UPT ;  /* 0x000000040600788c */ /* 0x000fe4000bf06070 */
[----:B------:R-:W-:-:S04]  /*0580*/  ULOP3.LUT UR5, UR20, 0x3, URZ, 0xc0, !UPT ;  /* 0x0000000314057892 */ /* 0x000fc8000f8ec0ff */
[----:B------:R-:W-:-:S03]  /*0590*/  UISETP.NE.AND UP1, UPT, UR5, URZ, UPT ;  /* 0x000000ff0500728c */ /* 0x000fc6000bf25270 */
[----:B------:R-:W-:Y:S08]  /*05a0*/  BRA.U !UP0, `(.L_x_3) ;  /* 0x00000001087c7547 */ /* 0x000ff0000b800000 */
[----:B------:R-:W1:Y:S01]  /*05b0*/  LDC.64 R6, c[0x0][0x388] ;  /* 0x0000e200ff067b82 */ /* 0x000e620000000a00 */
[----:B------:R-:W2:Y:S01]  /*05c0*/  LDCU.64 UR6, c[0x0][0x380] ;  /* 0x00007000ff0677ac */ /* 0x000ea20008000a00 */
[----:B------:R-:W-:Y:S01]  /*05d0*/  IMAD.U32 R9, RZ, RZ, UR4 ;  /* 0x00000004ff097e24 */ /* 0x000fe2000f8e00ff */
[C---:B------:R-:W-:Y:S02]  /*05e0*/  IADD3 R3, PT, PT, R13.reuse, UR4, RZ ;  /* 0x000000040d037c10 */ /* 0x040fe4000fffe0ff */
[----:B------:R-:W-:Y:S01]  /*05f0*/  IADD3 R10, P0, PT, R13, UR4, RZ ;  /* 0x000000040d0a7c10 */ /* 0x000fe2000ff1e0ff */
[----:B------:R-:W-:Y:S01]  /*0600*/  IMAD R9, R9, UR20, R0 ;  /* 0x0000001409097c24 */ /* 0x000fe2000f8e0200 */
[----:B------:R-:W-:Y:S01]  /*0610*/  MOV R11, UR20 ;  /* 0x00000014000b7c02 */ /* 0x000fe20008000f00 */
[----:B------:R-:W3:Y:S01]  /*0620*/  LDC.64 R4, c[0x0][0x380] ;  /* 0x0000e000ff047b82 */ /* 0x000ee20000000a00 */
[----:B------:R-:W-:Y:S01]  /*0630*/  MOV R15, UR20 ;  /* 0x00000014000f7c02 */ /* 0x000fe20008000f00 */
[----:B-1----:R-:W-:Y:S01]  /*0640*/  IMAD.WIDE R6, R9, 0x4, R6 ;  /* 0x0000000409067825 */ /* 0x002fe200078e0206 */
[----:B------:R-:W-:-:S05]  /*0650*/  MOV R9, UR20 ;  /* 0x0000001400097c02 */ /* 0x000fca0008000f00 */
[----:B------:R-:W-:Y:S02]  /*0660*/  IMAD.WIDE R8, R9, 0x4, R6 ;  /* 0x0000000409087825 */ /* 0x000fe400078e0206 */
[----:B0-----:R-:W4:Y:S02]  /*0670*/  LDG.E R6, desc[UR18][R6.64] ;  /* 0x0000001206067981 */ /* 0x001f24000c1e1900 */
[----:B---3--:R-:W-:Y:S01]  /*0680*/  IMAD.WIDE.U32 R4, R3, 0x4, R4 ;  /* 0x0000000403047825 */ /* 0x008fe200078e0004 */
[----:B------:R-:W-:Y:S01]  /*0690*/  IADD3.X R3, PT, PT, RZ, RZ, RZ, P0, !PT ;  /* 0x000000ffff037210 */ /* 0x000fe200007fe4ff */
[----:B------:R-:W3:Y:S01]  /*06a0*/  LDG.E R17, desc[UR18][R8.64] ;  /* 0x0000001208117981 */ /* 0x000ee2000c1e1900 */
[----:B--2---:R-:W-:-:S03]  /*06b0*/  LEA R2, P0, R10, UR6, 0x2 ;  /* 0x000000060a027c11 */ /* 0x004fc6000f8010ff */
[----:B------:R-:W4:Y:S01]  /*06c0*/  LDG.E R5, desc[UR18][R4.64] ;  /* 0x0000001204057981 */ /* 0x000f22000c1e1900 */
[----:B------:R-:W-:Y:S01]  /*06d0*/  LEA.HI.X R3, R10, UR7, R3, 0x2, P0 ;  /* 0x000000070a037c11 */ /* 0x000fe200080f1403 */
[----:B------:R-:W-:-:S04]  /*06e0*/  IMAD.WIDE R10, R11, 0x4, R8 ;  /* 0x000000040b0a7825 */ /* 0x000fc800078e0208 */
[----:B------:R-:W3:Y:S01]  /*06f0*/  LDG.E R16, desc[UR18][R2.64+0x4] ;  /* 0x0000041202107981 */ /* 0x000ee2000c1e1900 */
[----:B------:R-:W-:-:S03]  /*0700*/  IMAD.WIDE R14, R15, 0x4, R10 ;  /* 0x000000040f0e7825 */ /* 0x000fc600078e020a */
[----:B------:R-:W2:Y:S04]  /*0710*/  LDG.E R19, desc[UR18][R10.64] ;  /* 0x000000120a137981 */ /* 0x000ea8000c1e1900 */
[----:B------:R-:W2:Y:S04]  /*0720*/  LDG.E R18, desc[UR18][R2.64+0x8] ;  /* 0x0000081202127981 */ /* 0x000ea8000c1e1900 */
[----:B------:R-:W5:Y:S04]  /*0730*/  LDG.E R20, desc[UR18][R2.64+0xc] ;  /* 0x00000c1202147981 */ /* 0x000f68000c1e1900 */
[----:B------:R-:W5:Y:S01]  /*0740*/  LDG.E R14, desc[UR18][R14.64] ;  /* 0x000000120e0e7981 */ /* 0x000f62000c1e1900 */
[----:B------:R-:W-:Y:S01]  /*0750*/  UIADD3 UR4, UPT, UPT, UR4, 0x4, URZ ;  /* 0x0000000404047890 */ /* 0x000fe2000fffe0ff */
[----:B----4-:R-:W-:-:S04]  /*0760*/  IMAD R5, R5, R6, R12 ;  /* 0x0000000605057224 */ /* 0x010fc800078e020c */
[----:B---3--:R-:W-:-:S04]  /*0770*/  IMAD R5, R16, R17, R5 ;  /* 0x0000001110057224 */ /* 0x008fc800078e0205 */
[----:B--2---:R-:W-:-:S04]  /*0780*/  IMAD R5, R18, R19, R5 ;  /* 0x0000001312057224 */ /* 0x004fc800078e0205 */
[----:B-----5:R-:W-:-:S07]  /*0790*/  IMAD R12, R20, R14, R5 ;  /* 0x0000000e140c7224 */ /* 0x020fce00078e0205 */
.L_x_3:
[----:B------:R-:W-:Y:S05]  /*07a0*/  BRA.U !UP1, `(.L_x_2) ;  /* 0x0000000109a87547 */ /* 0x000fea000b800000 */
[----:B------:R-:W-:Y:S01]  /*07b0*/  UISETP.NE.AND UP0, UPT, UR5, 0x1, UPT ;  /* 0x000000010500788c */ /* 0x000fe2000bf05270 */
[----:B------:R-:W-:Y:S01]  /*07c0*/  MOV R7, UR4 ;  /* 0x0000000400077c02 */ /* 0x000fe20008000f00 */
[----:B------:R-:W-:Y:S02]  /*07d0*/  ULOP3.LUT UR5, UR20, 0x1, URZ, 0xc0, !UPT ;  /* 0x0000000114057892 */ /* 0x000fe4000f8ec0ff */
[----:B------:R-:W-:Y:S02]  /*07e0*/  MOV R15, UR20 ;  /* 0x00000014000f7c02 */ /* 0x000fe40008000f00 */
[----:B------:R-:W-:Y:S01]  /*07f0*/  UISETP.NE.U32.AND UP1, UPT, UR5, 0x1, UPT ;  /* 0x000000010500788c */ /* 0x000fe2000bf25070 */
[----:B------:R-:W-:-:S04]  /*0800*/  PLOP3.LUT P1, PT, PT, PT, UP0, 0x80, 0x8 ;  /* 0x000000000008781c */ /* 0x000fc80003f2f008 */
[----:B------:R-:W1:Y:S01]  /*0810*/  @UP0 LDCU.128 UR8, c[0x0][0x380] ;  /* 0x00007000ff0807ac */ /* 0x000e620008000c00 */
[----:B------:R-:W-:Y:S01]  /*0820*/  PLOP3.LUT P0, PT, PT, PT, UP1, 0x80, 0x8 ;  /* 0x000000000008781c */ /* 0x000fe20003f0f018 */
[----:B------:R-:W2:Y:S04]  /*0830*/  @UP0 LDCU.64 UR6, c[0x0][0x380] ;  /* 0x00007000ff0607ac */ /* 0x000ea80008000a00 */
[----:B------:R-:W3:Y:S03]  /*0840*/  @!UP1 LDCU.128 UR12, c[0x0][0x380] ;  /* 0x00007000ff0c97ac */ /* 0x000ee60008000c00 */
[C---:B------:R-:W-:Y:S02]  /*0850*/  @P1 IADD3 R3, PT, PT, R13.reuse, UR4, RZ ;  /* 0x000000040d031c10 */ /* 0x040fe4000fffe0ff */
[----:B------:R-:W-:Y:S01]  /*0860*/  @P1 IADD3 R6, P2, PT, R13, UR4, RZ ;  /* 0x000000040d061c10 */ /* 0x000fe2000ff5e0ff */
[----:B------:R-:W-:Y:S01]  /*0870*/  @UP0 UIADD3 UR4, UPT, UPT, UR4, 0x2, URZ ;  /* 0x0000000204040890 */ /* 0x000fe2000fffe0ff */
[----:B-1----:R-:W-:Y:S01]  /*0880*/  MOV R11, UR9 ;  /* 0x00000009000b7c02 */ /* 0x002fe20008000f00 */
[----:B------:R-:W-:Y:S01]  /*0890*/  IMAD.U32 R10, RZ, RZ, UR8 ;  /* 0x00000008ff0a7e24 */ /* 0x000fe2000f8e00ff */
[----:B------:R-:W-:-:S02]  /*08a0*/  MOV R4, UR10 ;  /* 0x0000000a00047c02 */ /* 0x000fc40008000f00 */
[----:B------:R-:W-:Y:S01]  /*08b0*/  MOV R5, UR11 ;  /* 0x0000000b00057c02 */ /* 0x000fe20008000f00 */
[----:B------:R-:W-:-:S04]  /*08c0*/  @P1 IMAD.WIDE.U32 R10, R3, 0x4, R10 ;  /* 0x00000004030a1825 */ /* 0x000fc800078e000a */
[----:B------:R-:W-:Y:S01]  /*08d0*/  @P1 IMAD R3, R7, UR20, R0 ;  /* 0x0000001407031c24 */ /* 0x000fe2000f8e0200 */
[----:B------:R-:W-:Y:S01]  /*08e0*/  @P1 IADD3.X R7, PT, PT, RZ, RZ, RZ, P2, !PT ;  /* 0x000000ffff071210 */ /* 0x000fe200017fe4ff */
[----:B------:R-:W-:Y:S01]  /*08f0*/  IMAD.U32 R19, RZ, RZ, UR4 ;  /* 0x00000004ff137e24 */ /* 0x000fe2000f8e00ff */
[C---:B--2---:R-:W-:Y:S01]  /*0900*/  @P1 LEA R2, P2, R6.reuse, UR6, 0x2 ;  /* 0x0000000606021c11 */ /* 0x044fe2000f8410ff */
[----:B------:R-:W-:Y:S01]  /*0910*/  @P1 IMAD.WIDE R4, R3, 0x4, R4 ;  /* 0x0000000403041825 */ /* 0x000fe200078e0204 */
[----:B------:R-:W-:Y:S01]  /*0920*/  @!P0 IADD3 R17, PT, PT, R13, UR4, RZ ;  /* 0x000000040d118c10 */ /* 0x000fe2000fffe0ff */
[----:B0-----:R-:W2:Y:S01]  /*0930*/  @P1 LDG.E R11, desc[UR18][R10.64] ;  /* 0x000000120a0b1981 */ /* 0x001ea2000c1e1900 */
[----:B------:R-:W-:Y:S01]  /*0940*/  @P1 LEA.HI.X R3, R6, UR7, R7, 0x2, P2 ;  /* 0x0000000706031c11 */ /* 0x000fe200090f1407 */
[----:B------:R-:W-:Y:S01]  /*0950*/  @!P0 IMAD R19, R19, UR20, R0 ;  /* 0x0000001413138c24 */ /* 0x000fe2000f8e0200 */
[----:B---3--:R-:W-:Y:S01]  /*0960*/  MOV R6, UR12 ;  /* 0x0000000c00067c02 */ /* 0x008fe20008000f00 */
[----:B------:R-:W-:Y:S01]  /*0970*/  @P1 IMAD.WIDE R14, R15, 0x4, R4 ;  /* 0x000000040f0e1825 */ /* 0x000fe200078e0204 */
[----:B------:R-:W-:Y:S01]  /*0980*/  MOV R7, UR13 ;  /* 0x0000000d00077c02 */ /* 0x000fe20008000f00 */
[----:B------:R-:W2:Y:S01]  /*0990*/  @P1 LDG.E R4, desc[UR18][R4.64] ;  /* 0x0000001204041981 */ /* 0x000ea2000c1e1900 */
[----:B------:R-:W-:-:S02]  /*09a0*/  MOV R8, UR14 ;  /* 0x0000000e00087c02 */ /* 0x000fc40008000f00 */
[----:B------:R-:W-:Y:S01]  /*09b0*/  MOV R9, UR15 ;  /* 0x0000000f00097c02 */ /* 0x000fe20008000f00 */
[----:B------:R-:W-:Y:S01]  /*09c0*/  @!P0 IMAD.WIDE.U32 R6, R17, 0x4, R6 ;  /* 0x0000000411068825 */ /* 0x000fe200078e0006 */
[----:B------:R-:W3:Y:S03]  /*09d0*/  @P1 LDG.E R14, desc[UR18][R14.64] ;  /* 0x000000120e0e1981 */ /* 0x000ee6000c1e1900 */
[----:B------:R-:W-:Y:S01]  /*09e0*/  @!P0 IMAD.WIDE R8, R19, 0x4, R8 ;  /* 0x0000000413088825 */ /* 0x000fe200078e0208 */
[----:B------:R-:W3:Y:S04]  /*09f0*/  @P1 LDG.E R2, desc[UR18][R2.64+0x4] ;  /* 0x0000041202021981 */ /* 0x000ee8000c1e1900 */
[----:B------:R-:W4:Y:S04]  /*0a00*/  @!P0 LDG.E R7, desc[UR18][R6.64] ;  /* 0x0000001206078981 */ /* 0x000f28000c1e1900 */
[----:B------:R-:W4:Y:S01]  /*0a10*/  @!P0 LDG.E R8, desc[UR18][R8.64] ;  /* 0x0000001208088981 */ /* 0x000f22000c1e1900 */
[----:B--2---:R-:W-:-:S04]  /*0a20*/  @P1 IMAD R11, R11, R4, R12 ;  /* 0x000000040b0b1224 */ /* 0x004fc800078e020c */
[----:B---3--:R-:W-:-:S04]  /*0a30*/  @P1 IMAD R12, R2, R14, R11 ;  /* 0x0000000e020c1224 */ /* 0x008fc800078e020b */
[----:B----4-:R-:W-:-:S07]  /*0a40*/  @!P0 IMAD R12, R7, R8, R12 ;  /* 0x00000008070c8224 */ /* 0x010fce00078e020c */
.L_x_2:
[----:B------:R-:W1:Y:S01]  /*0a50*/  LDC.64 R2, c[0x0][0x390] ;  /* 0x0000e400ff027b82 */ /* 0x000e620000000a00 */
[----:B------:R-:W-:-:S05]  /*0a60*/  IADD3 R13, PT, PT, R0, R13, RZ ;  /* 0x0000000d000d7210 */ /* 0x000fca0007ffe0ff */
[----:B-1----:R-:W-:-:S05]  /*0a70*/  IMAD.WIDE R2, R13, 0x4, R2 ;  /* 0x000000040d027825 */ /* 0x002fca00078e0202 */
[----:B0-----:R-:W-:Y:S01]  /*0a80*/  STG.E desc[UR18][R2.64], R12 ;  /* 0x0000000c02007986 */ /* 0x001fe2000c101912 */
[----:B------:R-:W-:Y:S05]  /*0a90*/  EXIT ;  /* 0x000000000000794d */ /* 0x000fea0003800000 */
.L_x_4:
[----:B------:R-:W-:-:S00]  /*0aa0*/  BRA `(.L_x_4) ;  /* 0xfffffffc00fc7947 */ /* 0x000fc0000383ffff */
[----:B------:R-:W-:-:S00]  /*0ab0*/  NOP ;  /* 0x0000000000007918 */ /* 0x000fc00000000000 */
        /* <DEDUP_REMOVED lines=12> */
.L_x_5:


//--------------------- .nv.shared.reserved.0     --------------------------
	.section	.nv.shared.reserved.0,"aw",@nobits
	.weak		__nv_reservedSMEM_offset_0_alias
	.size		__nv_reservedSMEM_offset_0_alias, 0, 64
	.other		__nv_reservedSMEM_offset_0_alias,@"STO_CUDA_RESERVED_SHARED STV_DEFAULT"
__nv_reservedSMEM_offset_0_alias:
	.zero		0
	.zero		64


//--------------------- .nv.constant0._Z6mulmaxPiS_S_i --------------------------
	.section	.nv.constant0._Z6mulmaxPiS_S_i,"a",@progbits
	.sectionflags	@""
	.align	4
.nv.constant0._Z6mulmaxPiS_S_i:
	.zero		924


//--------------------- SYMBOLS --------------------------

	.type		.nv.reservedSmem.offset0,@object
	.size		.nv.reservedSmem.offset0,0x4
